//
// Generated by NVIDIA NVVM Compiler
//
// Compiler Build ID: CL-36424714
// Cuda compilation tools, release 13.0, V13.0.88
// Based on NVVM 20.0.0
//

.version 9.0
.target sm_100
.address_size 64

	// .globl	_Z13ex4MatVecMultPKfS0_Pf

.visible .entry _Z13ex4MatVecMultPKfS0_Pf(
	.param .u64 .ptr .align 1 _Z13ex4MatVecMultPKfS0_Pf_param_0,
	.param .u64 .ptr .align 1 _Z13ex4MatVecMultPKfS0_Pf_param_1,
	.param .u64 .ptr .align 1 _Z13ex4MatVecMultPKfS0_Pf_param_2
)
{
	.reg .b32 	%r<5>;
	.reg .b32 	%f<4>;
	.reg .b64 	%rd<12>;

	ld.param.u64 	%rd1, [_Z13ex4MatVecMultPKfS0_Pf_param_0];
	ld.param.u64 	%rd2, [_Z13ex4MatVecMultPKfS0_Pf_param_1];
	ld.param.u64 	%rd3, [_Z13ex4MatVecMultPKfS0_Pf_param_2];
	cvta.to.global.u64 	%rd4, %rd3;
	cvta.to.global.u64 	%rd5, %rd2;
	cvta.to.global.u64 	%rd6, %rd1;
	mov.u32 	%r1, %nctaid.x;
	mov.u32 	%r2, %tid.x;
	mov.u32 	%r3, %ctaid.x;
	mad.lo.s32 	%r4, %r1, %r2, %r3;
	mul.wide.u32 	%rd7, %r4, 4;
	add.s64 	%rd8, %rd6, %rd7;
	ld.global.f32 	%f1, [%rd8];
	mul.wide.u32 	%rd9, %r3, 4;
	add.s64 	%rd10, %rd5, %rd9;
	ld.global.f32 	%f2, [%rd10];
	mul.f32 	%f3, %f1, %f2;
	add.s64 	%rd11, %rd4, %rd7;
	st.global.f32 	[%rd11], %f3;
	ret;

}


// ===== COMPILED SASS (sm_100) =====

	.target	sm_100

	.elftype	@"ET_EXEC"


//--------------------- .note.nv.tkinfo           --------------------------
	.section	.note.nv.tkinfo,"",@"SHT_NOTE"
	.sectionflags	@"SHF_NOTE_NV_TKINFO"
	.tkinfo
        /*0018*/ 	.word	0x00000002
        /*0030*/ 	.string	""
        /*0030*/ 	.string	"ptxas"
        /*0030*/ 	.string	"Cuda compilation tools, release 13.0, V13.0.88"
        /*0030*/ 	.string	"Build cuda_13.0.r13.0/compiler.36424714_0"
        /*0030*/ 	.string	"-arch sm_100 -m 64 "



//--------------------- .note.nv.cuinfo           --------------------------
	.section	.note.nv.cuinfo,"",@"SHT_NOTE"
	.sectionflags	@"SHF_NOTE_NV_CUINFO"
        /*0018*/ 	.short	0x0002
        /*001a*/ 	.short	0x0064
        /*001c*/ 	.short	0x0082
	.zero		2


//--------------------- .nv.info                  --------------------------
	.section	.nv.info,"",@"SHT_CUDA_INFO"
	.align	4


	//----- nvinfo : EIATTR_REGCOUNT
	.align		4
        /*0000*/ 	.byte	0x04, 0x2f
        /*0002*/ 	.short	(.L_1 - .L_0)
	.align		4
.L_0:
        /*0004*/ 	.word	index@(_Z13ex4MatVecMultPKfS0_Pf)
        /*0008*/ 	.word	0x0000000c


	//----- nvinfo : EIATTR_FRAME_SIZE
	.align		4
.L_1:
        /*000c*/ 	.byte	0x04, 0x11
        /*000e*/ 	.short	(.L_3 - .L_2)
	.align		4
.L_2:
        /*0010*/ 	.word	index@(_Z13ex4MatVecMultPKfS0_Pf)
        /*0014*/ 	.word	0x00000000


	//----- nvinfo : EIATTR_MIN_STACK_SIZE
	.align		4
.L_3:
        /*0018*/ 	.byte	0x04, 0x12
        /*001a*/ 	.short	(.L_5 - .L_4)
	.align		4
.L_4:
        /*001c*/ 	.word	index@(_Z13ex4MatVecMultPKfS0_Pf)
        /*0020*/ 	.word	0x00000000
.L_5:


//--------------------- .nv.compat                --------------------------
	.section	.nv.compat,"",@"SHT_CUDA_COMPAT_INFO"
	.align	4
        /*0000*/ 	.byte	0x02, 0x09, 0x00, 0x00, 0x02, 0x02, 0x01, 0x00, 0x02, 0x05, 0x05, 0x00, 0x03, 0x07, 0x01, 0x01
        /*0010*/ 	.byte	0x02, 0x03, 0x00, 0x00, 0x02, 0x06, 0x01, 0x00, 0x04, 0x0b, 0x08, 0x00, 0x09, 0x00, 0x00, 0x00
        /*0020*/ 	.byte	0x00, 0x00, 0x00, 0x00


//--------------------- .nv.info._Z13ex4MatVecMultPKfS0_Pf --------------------------
	.section	.nv.info._Z13ex4MatVecMultPKfS0_Pf,"",@"SHT_CUDA_INFO"
	.sectionflags	@""
	.align	4


	//----- nvinfo : EIATTR_CUDA_API_VERSION
	.align		4
        /*0000*/ 	.byte	0x04, 0x37
        /*0002*/ 	.short	(.L_7 - .L_6)
.L_6:
        /*0004*/ 	.word	0x00000082


	//----- nvinfo : EIATTR_KPARAM_INFO
	.align		4
.L_7:
        /*0008*/ 	.byte	0x04, 0x17
        /*000a*/ 	.short	(.L_9 - .L_8)
.L_8:
        /*000c*/ 	.word	0x00000000
        /*0010*/ 	.short	0x0002
        /*0012*/ 	.short	0x0010
        /*0014*/ 	.byte	0x00, 0xf5, 0x21, 0x00


	//----- nvinfo : EIATTR_KPARAM_INFO
	.align		4
.L_9:
        /*0018*/ 	.byte	0x04, 0x17
        /*001a*/ 	.short	(.L_11 - .L_10)
.L_10:
        /*001c*/ 	.word	0x00000000
        /*0020*/ 	.short	0x0001
        /*0022*/ 	.short	0x0008
        /*0024*/ 	.byte	0x00, 0xf5, 0x21, 0x00


	//----- nvinfo : EIATTR_KPARAM_INFO
	.align		4
.L_11:
        /*0028*/ 	.byte	0x04, 0x17
        /*002a*/ 	.short	(.L_13 - .L_12)
.L_12:
        /*002c*/ 	.word	0x00000000
        /*0030*/ 	.short	0x0000
        /*0032*/ 	.short	0x0000
        /*0034*/ 	.byte	0x00, 0xf5, 0x21, 0x00


	//----- nvinfo : EIATTR_SPARSE_MMA_MASK
	.align		4
.L_13:
        /*0038*/ 	.byte	0x03, 0x50
        /*003a*/ 	.short	0x0000


	//----- nvinfo : EIATTR_MAXREG_COUNT
	.align		4
        /*003c*/ 	.byte	0x03, 0x1b
        /*003e*/ 	.short	0x00ff


	//----- nvinfo : EIATTR_MERCURY_ISA_VERSION
	.align		4
        /*0040*/ 	.byte	0x03, 0x5f
        /*0042*/ 	.short	0x0101


	//----- nvinfo : EIATTR_VRC_CTA_INIT_COUNT
	.align		4
        /*0044*/ 	.byte	0x02, 0x4a
	.zero		1
	.zero		1


	//----- nvinfo : EIATTR_EXIT_INSTR_OFFSETS
	.align		4
        /*0048*/ 	.byte	0x04, 0x1c
        /*004a*/ 	.short	(.L_15 - .L_14)


	//   ....[0]....
.L_14:
        /*004c*/ 	.word	0x00000100


	//----- nvinfo : EIATTR_CBANK_PARAM_SIZE
	.align		4
.L_15:
        /*0050*/ 	.byte	0x03, 0x19
        /*0052*/ 	.short	0x0018


	//----- nvinfo : EIATTR_PARAM_CBANK
	.align		4
        /*0054*/ 	.byte	0x04, 0x0a
        /*0056*/ 	.short	(.L_17 - .L_16)
	.align		4
.L_16:
        /*0058*/ 	.word	index@(.nv.constant0._Z13ex4MatVecMultPKfS0_Pf)
        /*005c*/ 	.short	0x0380
        /*005e*/ 	.short	0x0018


	//----- nvinfo : EIATTR_SW_WAR
	.align		4
.L_17:
        /*0060*/ 	.byte	0x04, 0x36
        /*0062*/ 	.short	(.L_19 - .L_18)
.L_18:
        /*0064*/ 	.word	0x00000008
.L_19:


//--------------------- .nv.callgraph             --------------------------
	.section	.nv.callgraph,"",@"SHT_CUDA_CALLGRAPH"
	.align	4
	.sectionentsize	8
	.align		4
        /*0000*/ 	.word	0x00000000
	.align		4
        /*0004*/ 	.word	0xffffffff
	.align		4
        /*0008*/ 	.word	0x00000000
	.align		4
        /*000c*/ 	.word	0xfffffffe
	.align		4
        /*0010*/ 	.word	0x00000000
	.align		4
        /*0014*/ 	.word	0xfffffffd
	.align		4
        /*0018*/ 	.word	0x00000000
	.align		4
        /*001c*/ 	.word	0xfffffffc


//--------------------- .text._Z13ex4MatVecMultPKfS0_Pf --------------------------
	.section	.text._Z13ex4MatVecMultPKfS0_Pf,"ax",@progbits
	.align	128
        .global         _Z13ex4MatVecMultPKfS0_Pf
        .type           _Z13ex4MatVecMultPKfS0_Pf,@function
        .size           _Z13ex4MatVecMultPKfS0_Pf,(.L_x_1 - _Z13ex4MatVecMultPKfS0_Pf)
        .other          _Z13ex4MatVecMultPKfS0_Pf,@"STO_CUDA_ENTRY STV_DEFAULT"
_Z13ex4MatVecMultPKfS0_Pf:
.text._Z13ex4MatVecMultPKfS0_Pf:
[----:B------:R-:W-:Y:S01]  /*0000*/  LDC R1, c[0x0][0x37c] ;  /* 0x0000df00ff017b82 */ /* 0x000fe20000000800 */
[----:B------:R-:W0:Y:S07]  /*0010*/  S2R R9, SR_TID.X ;  /* 0x0000000000097919 */ /* 0x000e2e0000002100 */
[----:B------:R-:W1:Y:S01]  /*0020*/  LDC.64 R4, c[0x0][0x388] ;  /* 0x0000e200ff047b82 */ /* 0x000e620000000a00 */
[----:B------:R-:W0:Y:S01]  /*0030*/  LDCU UR6, c[0x0][0x370] ;  /* 0x00006e00ff0677ac */ /* 0x000e220008000800 */
[----:B------:R-:W0:Y:S01]  /*0040*/  S2R R0, SR_CTAID.X ;  /* 0x0000000000007919 */ /* 0x000e220000002500 */
[----:B------:R-:W2:Y:S05]  /*0050*/  LDCU.64 UR4, c[0x0][0x358] ;  /* 0x00006b00ff0477ac */ /* 0x000eaa0008000a00 */
[----:B------:R-:W3:Y:S08]  /*0060*/  LDC.64 R2, c[0x0][0x380] ;  /* 0x0000e000ff027b82 */ /* 0x000ef00000000a00 */
[----:B------:R-:W4:Y:S01]  /*0070*/  LDC.64 R6, c[0x0][0x390] ;  /* 0x0000e400ff067b82 */ /* 0x000f220000000a00 */
[----:B0-----:R-:W-:-:S02]  /*0080*/  IMAD R9, R9, UR6, R0 ;  /* 0x0000000609097c24 */ /* 0x001fc4000f8e0200 */
[----:B-1----:R-:W-:-:S04]  /*0090*/  IMAD.WIDE.U32 R4, R0, 0x4, R4 ;  /* 0x0000000400047825 */ /* 0x002fc800078e0004 */
[C---:B---3--:R-:W-:Y:S02]  /*00a0*/  IMAD.WIDE.U32 R2, R9.reuse, 0x4, R2 ;  /* 0x0000000409027825 */ /* 0x048fe400078e0002 */
[----:B--2---:R-:W2:Y:S04]  /*00b0*/  LDG.E R5, desc[UR4][R4.64] ;  /* 0x0000000404057981 */ /* 0x004ea8000c1e1900 */
[----:B------:R-:W2:Y:S01]  /*00c0*/  LDG.E R2, desc[UR4][R2.64] ;  /* 0x0000000402027981 */ /* 0x000ea2000c1e1900 */
[----:B----4-:R-:W-:-:S04]  /*00d0*/  IMAD.WIDE.U32 R6, R9, 0x4, R6 ;  /* 0x0000000409067825 */ /* 0x010fc800078e0006 */
[----:B--2---:R-:W-:-:S05]  /*00e0*/  FMUL R9, R2, R5 ;  /* 0x0000000502097220 */ /* 0x004fca0000400000 */
[----:B------:R-:W-:Y:S01]  /*00f0*/  STG.E desc[UR4][R6.64], R9 ;  /* 0x0000000906007986 */ /* 0x000fe2000c101904 */
[----:B------:R-:W-:Y:S05]  /*0100*/  EXIT ;  /* 0x000000000000794d */ /* 0x000fea0003800000 */
.L_x_0:
[----:B------:R-:W-:-:S00]  /*0110*/  BRA `(.L_x_0) ;  /* 0xfffffffc00fc7947 */ /* 0x000fc0000383ffff */
[----:B------:R-:W-:-:S00]  /*0120*/  NOP ;  /* 0x0000000000007918 */ /* 0x000fc00000000000 */
        /* <DEDUP_REMOVED lines=13> */
.L_x_1:


//--------------------- .nv.shared.reserved.0     --------------------------
	.section	.nv.shared.reserved.0,"aw",@nobits
	.weak		__nv_reservedSMEM_offset_0_alias
	.size		__nv_reservedSMEM_offset_0_alias, 0, 64
	.other		__nv_reservedSMEM_offset_0_alias,@"STO_CUDA_RESERVED_SHARED STV_DEFAULT"
__nv_reservedSMEM_offset_0_alias:
	.zero		0
	.zero		64


//--------------------- .nv.constant0._Z13ex4MatVecMultPKfS0_Pf --------------------------
	.section	.nv.constant0._Z13ex4MatVecMultPKfS0_Pf,"a",@progbits
	.sectionflags	@""
	.align	4
.nv.constant0._Z13ex4MatVecMultPKfS0_Pf:
	.zero		920


//--------------------- SYMBOLS --------------------------

	.type		.nv.reservedSmem.offset0,@object
	.size		.nv.reservedSmem.offset0,0x4
